//
// Generated by NVIDIA NVVM Compiler
//
// Compiler Build ID: CL-36424714
// Cuda compilation tools, release 13.0, V13.0.88
// Based on NVVM 20.0.0
//

.version 9.0
.target sm_100
.address_size 64

	// .globl	_Z10box_filterPKhPhiiPKfi

.visible .entry _Z10box_filterPKhPhiiPKfi(
	.param .u64 .ptr .align 1 _Z10box_filterPKhPhiiPKfi_param_0,
	.param .u64 .ptr .align 1 _Z10box_filterPKhPhiiPKfi_param_1,
	.param .u32 _Z10box_filterPKhPhiiPKfi_param_2,
	.param .u32 _Z10box_filterPKhPhiiPKfi_param_3,
	.param .u64 .ptr .align 1 _Z10box_filterPKhPhiiPKfi_param_4,
	.param .u32 _Z10box_filterPKhPhiiPKfi_param_5
)
{


	ret;

}
	// .globl	_Z16separateChannelsPK6uchar4iiPhS2_S2_
.visible .entry _Z16separateChannelsPK6uchar4iiPhS2_S2_(
	.param .u64 .ptr .align 1 _Z16separateChannelsPK6uchar4iiPhS2_S2__param_0,
	.param .u32 _Z16separateChannelsPK6uchar4iiPhS2_S2__param_1,
	.param .u32 _Z16separateChannelsPK6uchar4iiPhS2_S2__param_2,
	.param .u64 .ptr .align 1 _Z16separateChannelsPK6uchar4iiPhS2_S2__param_3,
	.param .u64 .ptr .align 1 _Z16separateChannelsPK6uchar4iiPhS2_S2__param_4,
	.param .u64 .ptr .align 1 _Z16separateChannelsPK6uchar4iiPhS2_S2__param_5
)
{


	ret;

}
	// .globl	_Z17recombineChannelsPKhS0_S0_P6uchar4ii
.visible .entry _Z17recombineChannelsPKhS0_S0_P6uchar4ii(
	.param .u64 .ptr .align 1 _Z17recombineChannelsPKhS0_S0_P6uchar4ii_param_0,
	.param .u64 .ptr .align 1 _Z17recombineChannelsPKhS0_S0_P6uchar4ii_param_1,
	.param .u64 .ptr .align 1 _Z17recombineChannelsPKhS0_S0_P6uchar4ii_param_2,
	.param .u64 .ptr .align 1 _Z17recombineChannelsPKhS0_S0_P6uchar4ii_param_3,
	.param .u32 _Z17recombineChannelsPKhS0_S0_P6uchar4ii_param_4,
	.param .u32 _Z17recombineChannelsPKhS0_S0_P6uchar4ii_param_5
)
{
	.reg .pred 	%p<4>;
	.reg .b32 	%r<20>;
	.reg .b64 	%rd<15>;

	ld.param.u64 	%rd1, [_Z17recombineChannelsPKhS0_S0_P6uchar4ii_param_0];
	ld.param.u64 	%rd2, [_Z17recombineChannelsPKhS0_S0_P6uchar4ii_param_1];
	ld.param.u64 	%rd3, [_Z17recombineChannelsPKhS0_S0_P6uchar4ii_param_2];
	ld.param.u64 	%rd4, [_Z17recombineChannelsPKhS0_S0_P6uchar4ii_param_3];
	ld.param.u32 	%r2, [_Z17recombineChannelsPKhS0_S0_P6uchar4ii_param_4];
	ld.param.u32 	%r4, [_Z17recombineChannelsPKhS0_S0_P6uchar4ii_param_5];
	mov.u32 	%r5, %ctaid.x;
	mov.u32 	%r6, %ntid.x;
	mov.u32 	%r7, %tid.x;
	mad.lo.s32 	%r8, %r5, %r6, %r7;
	mov.u32 	%r9, %ctaid.y;
	mov.u32 	%r10, %ntid.y;
	mov.u32 	%r11, %tid.y;
	mad.lo.s32 	%r12, %r9, %r10, %r11;
	mad.lo.s32 	%r1, %r4, %r12, %r8;
	setp.ge.s32 	%p1, %r8, %r4;
	setp.ge.s32 	%p2, %r12, %r2;
	or.pred  	%p3, %p1, %p2;
	@%p3 bra 	$L__BB2_2;
	cvta.to.global.u64 	%rd5, %rd1;
	cvta.to.global.u64 	%rd6, %rd2;
	cvta.to.global.u64 	%rd7, %rd3;
	cvta.to.global.u64 	%rd8, %rd4;
	cvt.s64.s32 	%rd9, %r1;
	add.s64 	%rd10, %rd5, %rd9;
	add.s64 	%rd11, %rd6, %rd9;
	add.s64 	%rd12, %rd7, %rd9;
	mul.wide.s32 	%rd13, %r1, 4;
	add.s64 	%rd14, %rd8, %rd13;
	ld.global.u8 	%r14, [%rd11];
	ld.global.u8 	%r15, [%rd10];
	prmt.b32 	%r16, %r15, %r14, 0x3340U;
	ld.global.u8 	%r17, [%rd12];
	prmt.b32 	%r18, %r17, 65535, 0x3340U;
	prmt.b32 	%r19, %r16, %r18, 0x5410U;
	st.global.u32 	[%rd14], %r19;
$L__BB2_2:
	ret;

}


// ===== COMPILED SASS (sm_100) =====

	.target	sm_100

	.elftype	@"ET_EXEC"


//--------------------- .note.nv.tkinfo           --------------------------
	.section	.note.nv.tkinfo,"",@"SHT_NOTE"
	.sectionflags	@"SHF_NOTE_NV_TKINFO"
	.tkinfo
        /*0018*/ 	.word	0x00000002
        /*0030*/ 	.string	""
        /*0030*/ 	.string	"ptxas"
        /*0030*/ 	.string	"Cuda compilation tools, release 13.0, V13.0.88"
        /*0030*/ 	.string	"Build cuda_13.0.r13.0/compiler.36424714_0"
        /*0030*/ 	.string	"-arch sm_100 -m 64 "



//--------------------- .note.nv.cuinfo           --------------------------
	.section	.note.nv.cuinfo,"",@"SHT_NOTE"
	.sectionflags	@"SHF_NOTE_NV_CUINFO"
        /*0018*/ 	.short	0x0002
        /*001a*/ 	.short	0x0064
        /*001c*/ 	.short	0x0082
	.zero		2


//--------------------- .nv.info                  --------------------------
	.section	.nv.info,"",@"SHT_CUDA_INFO"
	.align	4


	//----- nvinfo : EIATTR_REGCOUNT
	.align		4
        /*0000*/ 	.byte	0x04, 0x2f
        /*0002*/ 	.short	(.L_1 - .L_0)
	.align		4
.L_0:
        /*0004*/ 	.word	index@(_Z10box_filterPKhPhiiPKfi)
        /*0008*/ 	.word	0x00000004


	//----- nvinfo : EIATTR_FRAME_SIZE
	.align		4
.L_1:
        /*000c*/ 	.byte	0x04, 0x11
        /*000e*/ 	.short	(.L_3 - .L_2)
	.align		4
.L_2:
        /*0010*/ 	.word	index@(_Z10box_filterPKhPhiiPKfi)
        /*0014*/ 	.word	0x00000000


	//----- nvinfo : EIATTR_REGCOUNT
	.align		4
.L_3:
        /*0018*/ 	.byte	0x04, 0x2f
        /*001a*/ 	.short	(.L_5 - .L_4)
	.align		4
.L_4:
        /*001c*/ 	.word	index@(_Z16separateChannelsPK6uchar4iiPhS2_S2_)
        /*0020*/ 	.word	0x00000004


	//----- nvinfo : EIATTR_FRAME_SIZE
	.align		4
.L_5:
        /*0024*/ 	.byte	0x04, 0x11
        /*0026*/ 	.short	(.L_7 - .L_6)
	.align		4
.L_6:
        /*0028*/ 	.word	index@(_Z16separateChannelsPK6uchar4iiPhS2_S2_)
        /*002c*/ 	.word	0x00000000


	//----- nvinfo : EIATTR_REGCOUNT
	.align		4
.L_7:
        /*0030*/ 	.byte	0x04, 0x2f
        /*0032*/ 	.short	(.L_9 - .L_8)
	.align		4
.L_8:
        /*0034*/ 	.word	index@(_Z17recombineChannelsPKhS0_S0_P6uchar4ii)
        /*0038*/ 	.word	0x00000010


	//----- nvinfo : EIATTR_FRAME_SIZE
	.align		4
.L_9:
        /*003c*/ 	.byte	0x04, 0x11
        /*003e*/ 	.short	(.L_11 - .L_10)
	.align		4
.L_10:
        /*0040*/ 	.word	index@(_Z17recombineChannelsPKhS0_S0_P6uchar4ii)
        /*0044*/ 	.word	0x00000000


	//----- nvinfo : EIATTR_MIN_STACK_SIZE
	.align		4
.L_11:
        /*0048*/ 	.byte	0x04, 0x12
        /*004a*/ 	.short	(.L_13 - .L_12)
	.align		4
.L_12:
        /*004c*/ 	.word	index@(_Z17recombineChannelsPKhS0_S0_P6uchar4ii)
        /*0050*/ 	.word	0x00000000


	//----- nvinfo : EIATTR_MIN_STACK_SIZE
	.align		4
.L_13:
        /*0054*/ 	.byte	0x04, 0x12
        /*0056*/ 	.short	(.L_15 - .L_14)
	.align		4
.L_14:
        /*0058*/ 	.word	index@(_Z16separateChannelsPK6uchar4iiPhS2_S2_)
        /*005c*/ 	.word	0x00000000


	//----- nvinfo : EIATTR_MIN_STACK_SIZE
	.align		4
.L_15:
        /*0060*/ 	.byte	0x04, 0x12
        /*0062*/ 	.short	(.L_17 - .L_16)
	.align		4
.L_16:
        /*0064*/ 	.word	index@(_Z10box_filterPKhPhiiPKfi)
        /*0068*/ 	.word	0x00000000
.L_17:


//--------------------- .nv.compat                --------------------------
	.section	.nv.compat,"",@"SHT_CUDA_COMPAT_INFO"
	.align	4
        /*0000*/ 	.byte	0x02, 0x09, 0x00, 0x00, 0x02, 0x02, 0x01, 0x00, 0x02, 0x05, 0x05, 0x00, 0x03, 0x07, 0x01, 0x01
        /*0010*/ 	.byte	0x02, 0x03, 0x00, 0x00, 0x02, 0x06, 0x01, 0x00, 0x04, 0x0b, 0x08, 0x00, 0x09, 0x00, 0x00, 0x00
        /*0020*/ 	.byte	0x00, 0x00, 0x00, 0x00


//--------------------- .nv.info._Z17recombineChannelsPKhS0_S0_P6uchar4ii --------------------------
	.section	.nv.info._Z17recombineChannelsPKhS0_S0_P6uchar4ii,"",@"SHT_CUDA_INFO"
	.sectionflags	@""
	.align	4


	//----- nvinfo : EIATTR_CUDA_API_VERSION
	.align		4
        /*0000*/ 	.byte	0x04, 0x37
        /*0002*/ 	.short	(.L_19 - .L_18)
.L_18:
        /*0004*/ 	.word	0x00000082


	//----- nvinfo : EIATTR_KPARAM_INFO
	.align		4
.L_19:
        /*0008*/ 	.byte	0x04, 0x17
        /*000a*/ 	.short	(.L_21 - .L_20)
.L_20:
        /*000c*/ 	.word	0x00000000
        /*0010*/ 	.short	0x0005
        /*0012*/ 	.short	0x0024
        /*0014*/ 	.byte	0x00, 0xf0, 0x11, 0x00


	//----- nvinfo : EIATTR_KPARAM_INFO
	.align		4
.L_21:
        /*0018*/ 	.byte	0x04, 0x17
        /*001a*/ 	.short	(.L_23 - .L_22)
.L_22:
        /*001c*/ 	.word	0x00000000
        /*0020*/ 	.short	0x0004
        /*0022*/ 	.short	0x0020
        /*0024*/ 	.byte	0x00, 0xf0, 0x11, 0x00


	//----- nvinfo : EIATTR_KPARAM_INFO
	.align		4
.L_23:
        /*0028*/ 	.byte	0x04, 0x17
        /*002a*/ 	.short	(.L_25 - .L_24)
.L_24:
        /*002c*/ 	.word	0x00000000
        /*0030*/ 	.short	0x0003
        /*0032*/ 	.short	0x0018
        /*0034*/ 	.byte	0x00, 0xf5, 0x21, 0x00


	//----- nvinfo : EIATTR_KPARAM_INFO
	.align		4
.L_25:
        /*0038*/ 	.byte	0x04, 0x17
        /*003a*/ 	.short	(.L_27 - .L_26)
.L_26:
        /*003c*/ 	.word	0x00000000
        /*0040*/ 	.short	0x0002
        /*0042*/ 	.short	0x0010
        /*0044*/ 	.byte	0x00, 0xf5, 0x21, 0x00


	//----- nvinfo : EIATTR_KPARAM_INFO
	.align		4
.L_27:
        /*0048*/ 	.byte	0x04, 0x17
        /*004a*/ 	.short	(.L_29 - .L_28)
.L_28:
        /*004c*/ 	.word	0x00000000
        /*0050*/ 	.short	0x0001
        /*0052*/ 	.short	0x0008
        /*0054*/ 	.byte	0x00, 0xf5, 0x21, 0x00


	//----- nvinfo : EIATTR_KPARAM_INFO
	.align		4
.L_29:
        /*0058*/ 	.byte	0x04, 0x17
        /*005a*/ 	.short	(.L_31 - .L_30)
.L_30:
        /*005c*/ 	.word	0x00000000
        /*0060*/ 	.short	0x0000
        /*0062*/ 	.short	0x0000
        /*0064*/ 	.byte	0x00, 0xf5, 0x21, 0x00


	//----- nvinfo : EIATTR_SPARSE_MMA_MASK
	.align		4
.L_31:
        /*0068*/ 	.byte	0x03, 0x50
        /*006a*/ 	.short	0x0000


	//----- nvinfo : EIATTR_MAXREG_COUNT
	.align		4
        /*006c*/ 	.byte	0x03, 0x1b
        /*006e*/ 	.short	0x00ff


	//----- nvinfo : EIATTR_MERCURY_ISA_VERSION
	.align		4
        /*0070*/ 	.byte	0x03, 0x5f
        /*0072*/ 	.short	0x0101


	//----- nvinfo : EIATTR_VRC_CTA_INIT_COUNT
	.align		4
        /*0074*/ 	.byte	0x02, 0x4a
	.zero		1
	.zero		1


	//----- nvinfo : EIATTR_EXIT_INSTR_OFFSETS
	.align		4
        /*0078*/ 	.byte	0x04, 0x1c
        /*007a*/ 	.short	(.L_33 - .L_32)


	//   ....[0]....
.L_32:
        /*007c*/ 	.word	0x000000d0


	//   ....[1]....
        /*0080*/ 	.word	0x00000230


	//----- nvinfo : EIATTR_CBANK_PARAM_SIZE
	.align		4
.L_33:
        /*0084*/ 	.byte	0x03, 0x19
        /*0086*/ 	.short	0x0028


	//----- nvinfo : EIATTR_PARAM_CBANK
	.align		4
        /*0088*/ 	.byte	0x04, 0x0a
        /*008a*/ 	.short	(.L_35 - .L_34)
	.align		4
.L_34:
        /*008c*/ 	.word	index@(.nv.constant0._Z17recombineChannelsPKhS0_S0_P6uchar4ii)
        /*0090*/ 	.short	0x0380
        /*0092*/ 	.short	0x0028


	//----- nvinfo : EIATTR_SW_WAR
	.align		4
.L_35:
        /*0094*/ 	.byte	0x04, 0x36
        /*0096*/ 	.short	(.L_37 - .L_36)
.L_36:
        /*0098*/ 	.word	0x00000008
.L_37:


//--------------------- .nv.info._Z16separateChannelsPK6uchar4iiPhS2_S2_ --------------------------
	.section	.nv.info._Z16separateChannelsPK6uchar4iiPhS2_S2_,"",@"SHT_CUDA_INFO"
	.sectionflags	@""
	.align	4


	//----- nvinfo : EIATTR_CUDA_API_VERSION
	.align		4
        /*0000*/ 	.byte	0x04, 0x37
        /*0002*/ 	.short	(.L_39 - .L_38)
.L_38:
        /*0004*/ 	.word	0x00000082


	//----- nvinfo : EIATTR_KPARAM_INFO
	.align		4
.L_39:
        /*0008*/ 	.byte	0x04, 0x17
        /*000a*/ 	.short	(.L_41 - .L_40)
.L_40:
        /*000c*/ 	.word	0x00000000
        /*0010*/ 	.short	0x0005
        /*0012*/ 	.short	0x0020
        /*0014*/ 	.byte	0x00, 0xf5, 0x21, 0x00


	//----- nvinfo : EIATTR_KPARAM_INFO
	.align		4
.L_41:
        /*0018*/ 	.byte	0x04, 0x17
        /*001a*/ 	.short	(.L_43 - .L_42)
.L_42:
        /*001c*/ 	.word	0x00000000
        /*0020*/ 	.short	0x0004
        /*0022*/ 	.short	0x0018
        /*0024*/ 	.byte	0x00, 0xf5, 0x21, 0x00


	//----- nvinfo : EIATTR_KPARAM_INFO
	.align		4
.L_43:
        /*0028*/ 	.byte	0x04, 0x17
        /*002a*/ 	.short	(.L_45 - .L_44)
.L_44:
        /*002c*/ 	.word	0x00000000
        /*0030*/ 	.short	0x0003
        /*0032*/ 	.short	0x0010
        /*0034*/ 	.byte	0x00, 0xf5, 0x21, 0x00


	//----- nvinfo : EIATTR_KPARAM_INFO
	.align		4
.L_45:
        /*0038*/ 	.byte	0x04, 0x17
        /*003a*/ 	.short	(.L_47 - .L_46)
.L_46:
        /*003c*/ 	.word	0x00000000
        /*0040*/ 	.short	0x0002
        /*0042*/ 	.short	0x000c
        /*0044*/ 	.byte	0x00, 0xf0, 0x11, 0x00


	//----- nvinfo : EIATTR_KPARAM_INFO
	.align		4
.L_47:
        /*0048*/ 	.byte	0x04, 0x17
        /*004a*/ 	.short	(.L_49 - .L_48)
.L_48:
        /*004c*/ 	.word	0x00000000
        /*0050*/ 	.short	0x0001
        /*0052*/ 	.short	0x0008
        /*0054*/ 	.byte	0x00, 0xf0, 0x11, 0x00


	//----- nvinfo : EIATTR_KPARAM_INFO
	.align		4
.L_49:
        /*0058*/ 	.byte	0x04, 0x17
        /*005a*/ 	.short	(.L_51 - .L_50)
.L_50:
        /*005c*/ 	.word	0x00000000
        /*0060*/ 	.short	0x0000
        /*0062*/ 	.short	0x0000
        /*0064*/ 	.byte	0x00, 0xf5, 0x21, 0x00


	//----- nvinfo : EIATTR_SPARSE_MMA_MASK
	.align		4
.L_51:
        /*0068*/ 	.byte	0x03, 0x50
        /*006a*/ 	.short	0x0000


	//----- nvinfo : EIATTR_MAXREG_COUNT
	.align		4
        /*006c*/ 	.byte	0x03, 0x1b
        /*006e*/ 	.short	0x00ff


	//----- nvinfo : EIATTR_MERCURY_ISA_VERSION
	.align		4
        /*0070*/ 	.byte	0x03, 0x5f
        /*0072*/ 	.short	0x0101


	//----- nvinfo : EIATTR_VRC_CTA_INIT_COUNT
	.align		4
        /*0074*/ 	.byte	0x02, 0x4a
	.zero		1
	.zero		1


	//----- nvinfo : EIATTR_EXIT_INSTR_OFFSETS
	.align		4
        /*0078*/ 	.byte	0x04, 0x1c
        /*007a*/ 	.short	(.L_53 - .L_52)


	//   ....[0]....
.L_52:
        /*007c*/ 	.word	0x00000010


	//----- nvinfo : EIATTR_CBANK_PARAM_SIZE
	.align		4
.L_53:
        /*0080*/ 	.byte	0x03, 0x19
        /*0082*/ 	.short	0x0028


	//----- nvinfo : EIATTR_PARAM_CBANK
	.align		4
        /*0084*/ 	.byte	0x04, 0x0a
        /*0086*/ 	.short	(.L_55 - .L_54)
	.align		4
.L_54:
        /*0088*/ 	.word	index@(.nv.constant0._Z16separateChannelsPK6uchar4iiPhS2_S2_)
        /*008c*/ 	.short	0x0380
        /*008e*/ 	.short	0x0028


	//----- nvinfo : EIATTR_SW_WAR
	.align		4
.L_55:
        /*0090*/ 	.byte	0x04, 0x36
        /*0092*/ 	.short	(.L_57 - .L_56)
.L_56:
        /*0094*/ 	.word	0x00000008
.L_57:


//--------------------- .nv.info._Z10box_filterPKhPhiiPKfi --------------------------
	.section	.nv.info._Z10box_filterPKhPhiiPKfi,"",@"SHT_CUDA_INFO"
	.sectionflags	@""
	.align	4


	//----- nvinfo : EIATTR_CUDA_API_VERSION
	.align		4
        /*0000*/ 	.byte	0x04, 0x37
        /*0002*/ 	.short	(.L_59 - .L_58)
.L_58:
        /*0004*/ 	.word	0x00000082


	//----- nvinfo : EIATTR_KPARAM_INFO
	.align		4
.L_59:
        /*0008*/ 	.byte	0x04, 0x17
        /*000a*/ 	.short	(.L_61 - .L_60)
.L_60:
        /*000c*/ 	.word	0x00000000
        /*0010*/ 	.short	0x0005
        /*0012*/ 	.short	0x0020
        /*0014*/ 	.byte	0x00, 0xf0, 0x11, 0x00


	//----- nvinfo : EIATTR_KPARAM_INFO
	.align		4
.L_61:
        /*0018*/ 	.byte	0x04, 0x17
        /*001a*/ 	.short	(.L_63 - .L_62)
.L_62:
        /*001c*/ 	.word	0x00000000
        /*0020*/ 	.short	0x0004
        /*0022*/ 	.short	0x0018
        /*0024*/ 	.byte	0x00, 0xf5, 0x21, 0x00


	//----- nvinfo : EIATTR_KPARAM_INFO
	.align		4
.L_63:
        /*0028*/ 	.byte	0x04, 0x17
        /*002a*/ 	.short	(.L_65 - .L_64)
.L_64:
        /*002c*/ 	.word	0x00000000
        /*0030*/ 	.short	0x0003
        /*0032*/ 	.short	0x0014
        /*0034*/ 	.byte	0x00, 0xf0, 0x11, 0x00


	//----- nvinfo : EIATTR_KPARAM_INFO
	.align		4
.L_65:
        /*0038*/ 	.byte	0x04, 0x17
        /*003a*/ 	.short	(.L_67 - .L_66)
.L_66:
        /*003c*/ 	.word	0x00000000
        /*0040*/ 	.short	0x0002
        /*0042*/ 	.short	0x0010
        /*0044*/ 	.byte	0x00, 0xf0, 0x11, 0x00


	//----- nvinfo : EIATTR_KPARAM_INFO
	.align		4
.L_67:
        /*0048*/ 	.byte	0x04, 0x17
        /*004a*/ 	.short	(.L_69 - .L_68)
.L_68:
        /*004c*/ 	.word	0x00000000
        /*0050*/ 	.short	0x0001
        /*0052*/ 	.short	0x0008
        /*0054*/ 	.byte	0x00, 0xf5, 0x21, 0x00


	//----- nvinfo : EIATTR_KPARAM_INFO
	.align		4
.L_69:
        /*0058*/ 	.byte	0x04, 0x17
        /*005a*/ 	.short	(.L_71 - .L_70)
.L_70:
        /*005c*/ 	.word	0x00000000
        /*0060*/ 	.short	0x0000
        /*0062*/ 	.short	0x0000
        /*0064*/ 	.byte	0x00, 0xf5, 0x21, 0x00


	//----- nvinfo : EIATTR_SPARSE_MMA_MASK
	.align		4
.L_71:
        /*0068*/ 	.byte	0x03, 0x50
        /*006a*/ 	.short	0x0000


	//----- nvinfo : EIATTR_MAXREG_COUNT
	.align		4
        /*006c*/ 	.byte	0x03, 0x1b
        /*006e*/ 	.short	0x00ff


	//----- nvinfo : EIATTR_MERCURY_ISA_VERSION
	.align		4
        /*0070*/ 	.byte	0x03, 0x5f
        /*0072*/ 	.short	0x0101


	//----- nvinfo : EIATTR_VRC_CTA_INIT_COUNT
	.align		4
        /*0074*/ 	.byte	0x02, 0x4a
	.zero		1
	.zero		1


	//----- nvinfo : EIATTR_EXIT_INSTR_OFFSETS
	.align		4
        /*0078*/ 	.byte	0x04, 0x1c
        /*007a*/ 	.short	(.L_73 - .L_72)


	//   ....[0]....
.L_72:
        /*007c*/ 	.word	0x00000010


	//----- nvinfo : EIATTR_CBANK_PARAM_SIZE
	.align		4
.L_73:
        /*0080*/ 	.byte	0x03, 0x19
        /*0082*/ 	.short	0x0024


	//----- nvinfo : EIATTR_PARAM_CBANK
	.align		4
        /*0084*/ 	.byte	0x04, 0x0a
        /*0086*/ 	.short	(.L_75 - .L_74)
	.align		4
.L_74:
        /*0088*/ 	.word	index@(.nv.constant0._Z10box_filterPKhPhiiPKfi)
        /*008c*/ 	.short	0x0380
        /*008e*/ 	.short	0x0024


	//----- nvinfo : EIATTR_SW_WAR
	.align		4
.L_75:
        /*0090*/ 	.byte	0x04, 0x36
        /*0092*/ 	.short	(.L_77 - .L_76)
.L_76:
        /*0094*/ 	.word	0x00000008
.L_77:


//--------------------- .nv.callgraph             --------------------------
	.section	.nv.callgraph,"",@"SHT_CUDA_CALLGRAPH"
	.align	4
	.sectionentsize	8
	.align		4
        /*0000*/ 	.word	0x00000000
	.align		4
        /*0004*/ 	.word	0xffffffff
	.align		4
        /*0008*/ 	.word	0x00000000
	.align		4
        /*000c*/ 	.word	0xfffffffe
	.align		4
        /*0010*/ 	.word	0x00000000
	.align		4
        /*0014*/ 	.word	0xfffffffd
	.align		4
        /*0018*/ 	.word	0x00000000
	.align		4
        /*001c*/ 	.word	0xfffffffc


//--------------------- .text._Z17recombineChannelsPKhS0_S0_P6uchar4ii --------------------------
	.section	.text._Z17recombineChannelsPKhS0_S0_P6uchar4ii,"ax",@progbits
	.align	128
        .global         _Z17recombineChannelsPKhS0_S0_P6uchar4ii
        .type           _Z17recombineChannelsPKhS0_S0_P6uchar4ii,@function
        .size           _Z17recombineChannelsPKhS0_S0_P6uchar4ii,(.L_x_3 - _Z17recombineChannelsPKhS0_S0_P6uchar4ii)
        .other          _Z17recombineChannelsPKhS0_S0_P6uchar4ii,@"STO_CUDA_ENTRY STV_DEFAULT"
_Z17recombineChannelsPKhS0_S0_P6uchar4ii:
.text._Z17recombineChannelsPKhS0_S0_P6uchar4ii:
[----:B------:R-:W-:Y:S01]  /*0000*/  LDC R1, c[0x0][0x37c] ;  /* 0x0000df00ff017b82 */ /* 0x000fe20000000800 */
[----:B------:R-:W0:Y:S07]  /*0010*/  S2R R2, SR_TID.Y ;  /* 0x0000000000027919 */ /* 0x000e2e0000002200 */
[----:B------:R-:W1:Y:S01]  /*0020*/  LDC R0, c[0x0][0x360] ;  /* 0x0000d800ff007b82 */ /* 0x000e620000000800 */
[----:B------:R-:W2:Y:S01]  /*0030*/  LDCU.64 UR6, c[0x0][0x3a0] ;  /* 0x00007400ff0677ac */ /* 0x000ea20008000a00 */
[----:B------:R-:W1:Y:S06]  /*0040*/  S2R R5, SR_TID.X ;  /* 0x0000000000057919 */ /* 0x000e6c0000002100 */
[----:B------:R-:W0:Y:S08]  /*0050*/  S2UR UR5, SR_CTAID.Y ;  /* 0x00000000000579c3 */ /* 0x000e300000002600 */
[----:B------:R-:W0:Y:S08]  /*0060*/  LDC R3, c[0x0][0x364] ;  /* 0x0000d900ff037b82 */ /* 0x000e300000000800 */
[----:B------:R-:W1:Y:S01]  /*0070*/  S2UR UR4, SR_CTAID.X ;  /* 0x00000000000479c3 */ /* 0x000e620000002500 */
[----:B0-----:R-:W-:-:S05]  /*0080*/  IMAD R3, R3, UR5, R2 ;  /* 0x0000000503037c24 */ /* 0x001fca000f8e0202 */
[----:B--2---:R-:W-:Y:S01]  /*0090*/  ISETP.GE.AND P0, PT, R3, UR6, PT ;  /* 0x0000000603007c0c */ /* 0x004fe2000bf06270 */
[----:B-1----:R-:W-:-:S04]  /*00a0*/  IMAD R0, R0, UR4, R5 ;  /* 0x0000000400007c24 */ /* 0x002fc8000f8e0205 */
[----:B------:R-:W-:Y:S01]  /*00b0*/  IMAD R11, R3, UR7, R0 ;  /* 0x00000007030b7c24 */ /* 0x000fe2000f8e0200 */
[----:B------:R-:W-:-:S13]  /*00c0*/  ISETP.GE.OR P0, PT, R0, UR7, P0 ;  /* 0x0000000700007c0c */ /* 0x000fda0008706670 */
[----:B------:R-:W-:Y:S05]  /*00d0*/  @P0 EXIT ;  /* 0x000000000000094d */ /* 0x000fea0003800000 */
[----:B------:R-:W0:Y:S01]  /*00e0*/  LDCU.128 UR8, c[0x0][0x380] ;  /* 0x00007000ff0877ac */ /* 0x000e220008000c00 */
[----:B------:R-:W-:Y:S01]  /*00f0*/  SHF.R.S32.HI R0, RZ, 0x1f, R11 ;  /* 0x0000001fff007819 */ /* 0x000fe2000001140b */
[----:B------:R-:W1:Y:S01]  /*0100*/  LDC.64 R2, c[0x0][0x398] ;  /* 0x0000e600ff027b82 */ /* 0x000e620000000a00 */
[----:B------:R-:W2:Y:S01]  /*0110*/  LDCU.64 UR6, c[0x0][0x390] ;  /* 0x00007200ff0677ac */ /* 0x000ea20008000a00 */
[----:B------:R-:W3:Y:S01]  /*0120*/  LDCU.64 UR4, c[0x0][0x358] ;  /* 0x00006b00ff0477ac */ /* 0x000ee20008000a00 */
[C---:B0-----:R-:W-:Y:S02]  /*0130*/  IADD3 R6, P0, PT, R11.reuse, UR8, RZ ;  /* 0x000000080b067c10 */ /* 0x041fe4000ff1e0ff */
[C---:B------:R-:W-:Y:S02]  /*0140*/  IADD3 R4, P1, PT, R11.reuse, UR10, RZ ;  /* 0x0000000a0b047c10 */ /* 0x040fe4000ff3e0ff */
[----:B--2---:R-:W-:Y:S02]  /*0150*/  IADD3 R8, P2, PT, R11, UR6, RZ ;  /* 0x000000060b087c10 */ /* 0x004fe4000ff5e0ff */
[----:B------:R-:W-:-:S02]  /*0160*/  IADD3.X R7, PT, PT, R0, UR9, RZ, P0, !PT ;  /* 0x0000000900077c10 */ /* 0x000fc400087fe4ff */
[C---:B------:R-:W-:Y:S02]  /*0170*/  IADD3.X R5, PT, PT, R0.reuse, UR11, RZ, P1, !PT ;  /* 0x0000000b00057c10 */ /* 0x040fe40008ffe4ff */
[----:B------:R-:W-:Y:S02]  /*0180*/  IADD3.X R9, PT, PT, R0, UR7, RZ, P2, !PT ;  /* 0x0000000700097c10 */ /* 0x000fe400097fe4ff */
[----:B---3--:R-:W2:Y:S04]  /*0190*/  LDG.E.U8 R7, desc[UR4][R6.64] ;  /* 0x0000000406077981 */ /* 0x008ea8000c1e1100 */
[----:B------:R-:W2:Y:S04]  /*01a0*/  LDG.E.U8 R4, desc[UR4][R4.64] ;  /* 0x0000000404047981 */ /* 0x000ea8000c1e1100 */
[----:B------:R-:W3:Y:S01]  /*01b0*/  LDG.E.U8 R8, desc[UR4][R8.64] ;  /* 0x0000000408087981 */ /* 0x000ee2000c1e1100 */
[----:B------:R-:W-:Y:S01]  /*01c0*/  UMOV UR6, 0x3340 ;  /* 0x0000334000067882 */ /* 0x000fe20000000000 */
[----:B-1----:R-:W-:-:S04]  /*01d0*/  IMAD.WIDE R2, R11, 0x4, R2 ;  /* 0x000000040b027825 */ /* 0x002fc800078e0202 */
[----:B------:R-:W-:Y:S01]  /*01e0*/  IMAD.U32 R13, RZ, RZ, UR6 ;  /* 0x00000006ff0d7e24 */ /* 0x000fe2000f8e00ff */
[----:B--2---:R-:W-:-:S04]  /*01f0*/  PRMT R0, R7, 0x3340, R4 ;  /* 0x0000334007007816 */ /* 0x004fc80000000004 */
[----:B---3--:R-:W-:-:S04]  /*0200*/  PRMT R13, R8, R13, 0xffff ;  /* 0x0000ffff080d7416 */ /* 0x008fc8000000000d */
[----:B------:R-:W-:-:S05]  /*0210*/  PRMT R13, R0, 0x5410, R13 ;  /* 0x00005410000d7816 */ /* 0x000fca000000000d */
[----:B------:R-:W-:Y:S01]  /*0220*/  STG.E desc[UR4][R2.64], R13 ;  /* 0x0000000d02007986 */ /* 0x000fe2000c101904 */
[----:B------:R-:W-:Y:S05]  /*0230*/  EXIT ;  /* 0x000000000000794d */ /* 0x000fea0003800000 */
.L_x_0:
[----:B------:R-:W-:-:S00]  /*0240*/  BRA `(.L_x_0) ;  /* 0xfffffffc00fc7947 */ /* 0x000fc0000383ffff */
[----:B------:R-:W-:-:S00]  /*0250*/  NOP ;  /* 0x0000000000007918 */ /* 0x000fc00000000000 */
        /* <DEDUP_REMOVED lines=10> */
.L_x_3:


//--------------------- .text._Z16separateChannelsPK6uchar4iiPhS2_S2_ --------------------------
	.section	.text._Z16separateChannelsPK6uchar4iiPhS2_S2_,"ax",@progbits
	.align	128
        .global         _Z16separateChannelsPK6uchar4iiPhS2_S2_
        .type           _Z16separateChannelsPK6uchar4iiPhS2_S2_,@function
        .size           _Z16separateChannelsPK6uchar4iiPhS2_S2_,(.L_x_4 - _Z16separateChannelsPK6uchar4iiPhS2_S2_)
        .other          _Z16separateChannelsPK6uchar4iiPhS2_S2_,@"STO_CUDA_ENTRY STV_DEFAULT"
_Z16separateChannelsPK6uchar4iiPhS2_S2_:
.text._Z16separateChannelsPK6uchar4iiPhS2_S2_:
[----:B------:R-:W-:Y:S01]  /*0000*/  LDC R1, c[0x0][0x37c] ;  /* 0x0000df00ff017b82 */ /* 0x000fe20000000800 */
[----:B------:R-:W-:Y:S05]  /*0010*/  EXIT ;  /* 0x000000000000794d */ /* 0x000fea0003800000 */
.L_x_1:
        /* <DEDUP_REMOVED lines=14> */
.L_x_4:


//--------------------- .text._Z10box_filterPKhPhiiPKfi --------------------------
	.section	.text._Z10box_filterPKhPhiiPKfi,"ax",@progbits
	.align	128
        .global         _Z10box_filterPKhPhiiPKfi
        .type           _Z10box_filterPKhPhiiPKfi,@function
        .size           _Z10box_filterPKhPhiiPKfi,(.L_x_5 - _Z10box_filterPKhPhiiPKfi)
        .other          _Z10box_filterPKhPhiiPKfi,@"STO_CUDA_ENTRY STV_DEFAULT"
_Z10box_filterPKhPhiiPKfi:
.text._Z10box_filterPKhPhiiPKfi:
[----:B------:R-:W-:Y:S01]  /*0000*/  LDC R1, c[0x0][0x37c] ;  /* 0x0000df00ff017b82 */ /* 0x000fe20000000800 */
[----:B------:R-:W-:Y:S05]  /*0010*/  EXIT ;  /* 0x000000000000794d */ /* 0x000fea0003800000 */
.L_x_2:
        /* <DEDUP_REMOVED lines=14> */
.L_x_5:


//--------------------- .nv.shared.reserved.0     --------------------------
	.section	.nv.shared.reserved.0,"aw",@nobits
	.weak		__nv_reservedSMEM_offset_0_alias
	.size		__nv_reservedSMEM_offset_0_alias, 0, 64
	.other		__nv_reservedSMEM_offset_0_alias,@"STO_CUDA_RESERVED_SHARED STV_DEFAULT"
__nv_reservedSMEM_offset_0_alias:
	.zero		0
	.zero		64


//--------------------- .nv.constant0._Z17recombineChannelsPKhS0_S0_P6uchar4ii --------------------------
	.section	.nv.constant0._Z17recombineChannelsPKhS0_S0_P6uchar4ii,"a",@progbits
	.sectionflags	@""
	.align	4
.nv.constant0._Z17recombineChannelsPKhS0_S0_P6uchar4ii:
	.zero		936


//--------------------- .nv.constant0._Z16separateChannelsPK6uchar4iiPhS2_S2_ --------------------------
	.section	.nv.constant0._Z16separateChannelsPK6uchar4iiPhS2_S2_,"a",@progbits
	.sectionflags	@""
	.align	4
.nv.constant0._Z16separateChannelsPK6uchar4iiPhS2_S2_:
	.zero		936


//--------------------- .nv.constant0._Z10box_filterPKhPhiiPKfi --------------------------
	.section	.nv.constant0._Z10box_filterPKhPhiiPKfi,"a",@progbits
	.sectionflags	@""
	.align	4
.nv.constant0._Z10box_filterPKhPhiiPKfi:
	.zero		932


//--------------------- SYMBOLS --------------------------

	.type		.nv.reservedSmem.offset0,@object
	.size		.nv.reservedSmem.offset0,0x4
